	.headerflags	@"EF_CUDA_TEXMODE_UNIFIED EF_CUDA_64BIT_ADDRESS EF_CUDA_ACCELERATORS EF_CUDA_SM90 EF_CUDA_VIRTUAL_SM(EF_CUDA_SM90)"
	.elftype	@"ET_EXEC"


//--------------------- .nv.info                  --------------------------
	.section	.nv.info,"",@"SHT_CUDA_INFO"
	.align	4


	//----- nvinfo : EIATTR_REGCOUNT
	.align		4
        /*0000*/ 	.byte	0x04, 0x2f
        /*0002*/ 	.short	(.L_2 - .L_1)
	.align		4
.L_1:
        /*0004*/ 	.word	index@(triton_poi_fused__to_copy_add_arange_clamp_floor_mul_sub_2)
        /*0008*/ 	.word	0x00000008


	//----- nvinfo : EIATTR_MIN_STACK_SIZE
	.align		4
.L_2:
        /*000c*/ 	.byte	0x04, 0x12
        /*000e*/ 	.short	(.L_4 - .L_3)
	.align		4
.L_3:
        /*0010*/ 	.word	index@(triton_poi_fused__to_copy_add_arange_clamp_floor_mul_sub_2)
        /*0014*/ 	.word	0x00000000


	//----- nvinfo : EIATTR_FRAME_SIZE
	.align		4
.L_4:
        /*0018*/ 	.byte	0x04, 0x11
        /*001a*/ 	.short	(.L_6 - .L_5)
	.align		4
.L_5:
        /*001c*/ 	.word	index@(triton_poi_fused__to_copy_add_arange_clamp_floor_mul_sub_2)
        /*0020*/ 	.word	0x00000000


	//----- nvinfo : EIATTR_MIN_STACK_SIZE
	.align		4
.L_6:
        /*0024*/ 	.byte	0x04, 0x12
        /*0026*/ 	.short	(.L_8 - .L_7)
	.align		4
.L_7:
        /*0028*/ 	.word	index@(triton_poi_fused__to_copy_add_arange_clamp_floor_mul_sub_2)
        /*002c*/ 	.word	0x00000000
.L_8:


//--------------------- .nv.info.triton_poi_fused__to_copy_add_arange_clamp_floor_mul_sub_2 --------------------------
	.section	.nv.info.triton_poi_fused__to_copy_add_arange_clamp_floor_mul_sub_2,"",@"SHT_CUDA_INFO"
	.sectionflags	@""
	.align	4


	//----- nvinfo : EIATTR_CUDA_API_VERSION
	.align		4
        /*0000*/ 	.byte	0x04, 0x37
        /*0002*/ 	.short	(.L_10 - .L_9)
.L_9:
        /*0004*/ 	.word	0x0000007c


	//----- nvinfo : EIATTR_KPARAM_INFO
	.align		4
.L_10:
        /*0008*/ 	.byte	0x04, 0x17
        /*000a*/ 	.short	(.L_12 - .L_11)
.L_11:
        /*000c*/ 	.word	0x00000000
        /*0010*/ 	.short	0x0001
        /*0012*/ 	.short	0x0008
        /*0014*/ 	.byte	0x00, 0xf0, 0x11, 0x00


	//----- nvinfo : EIATTR_KPARAM_INFO
	.align		4
.L_12:
        /*0018*/ 	.byte	0x04, 0x17
        /*001a*/ 	.short	(.L_14 - .L_13)
.L_13:
        /*001c*/ 	.word	0x00000000
        /*0020*/ 	.short	0x0000
        /*0022*/ 	.short	0x0000
        /*0024*/ 	.byte	0x00, 0xf4, 0x21, 0x00


	//----- nvinfo : EIATTR_SPARSE_MMA_MASK
	.align		4
.L_14:
        /*0028*/ 	.byte	0x03, 0x50
        /*002a*/ 	.short	0x0000


	//----- nvinfo : EIATTR_MAXREG_COUNT
	.align		4
        /*002c*/ 	.byte	0x03, 0x1b
        /*002e*/ 	.short	0x00ff


	//----- nvinfo : EIATTR_EXIT_INSTR_OFFSETS
	.align		4
        /*0030*/ 	.byte	0x04, 0x1c
        /*0032*/ 	.short	(.L_16 - .L_15)


	//   ....[0]....
.L_15:
        /*0034*/ 	.word	0x00000110


	//   ....[1]....
        /*0038*/ 	.word	0x00000150


	//----- nvinfo : EIATTR_REQNTID
	.align		4
.L_16:
        /*003c*/ 	.byte	0x04, 0x10
        /*003e*/ 	.short	(.L_18 - .L_17)
.L_17:
        /*0040*/ 	.word	0x00000020
        /*0044*/ 	.word	0x00000001
        /*0048*/ 	.word	0x00000001


	//----- nvinfo : EIATTR_CBANK_PARAM_SIZE
	.align		4
.L_18:
        /*004c*/ 	.byte	0x03, 0x19
        /*004e*/ 	.short	0x000c


	//----- nvinfo : EIATTR_PARAM_CBANK
	.align		4
        /*0050*/ 	.byte	0x04, 0x0a
        /*0052*/ 	.short	(.L_20 - .L_19)
	.align		4
.L_19:
        /*0054*/ 	.word	index@(.nv.constant0.triton_poi_fused__to_copy_add_arange_clamp_floor_mul_sub_2)
        /*0058*/ 	.short	0x0210
        /*005a*/ 	.short	0x000c


	//----- nvinfo : EIATTR_SW_WAR
	.align		4
.L_20:
        /*005c*/ 	.byte	0x04, 0x36
        /*005e*/ 	.short	(.L_22 - .L_21)
.L_21:
        /*0060*/ 	.word	0x00000008
.L_22:


//--------------------- .nv.callgraph             --------------------------
	.section	.nv.callgraph,"",@"SHT_CUDA_CALLGRAPH"
	.align	4
	.sectionentsize	8
	.align		4
        /*0000*/ 	.word	0x00000000
	.align		4
        /*0004*/ 	.word	0xffffffff
	.align		4
        /*0008*/ 	.word	0x00000000
	.align		4
        /*000c*/ 	.word	0xfffffffe
	.align		4
        /*0010*/ 	.word	0x00000000
	.align		4
        /*0014*/ 	.word	0xfffffffd
	.align		4
        /*0018*/ 	.word	0x00000000
	.align		4
        /*001c*/ 	.word	0xfffffffc


//--------------------- .nv.constant4             --------------------------
	.section	.nv.constant4,"a",@progbits
	.align	8
	.align		8
.nv.constant4:
        /*0000*/ 	.dword	_$_str


//--------------------- .text.triton_poi_fused__to_copy_add_arange_clamp_floor_mul_sub_2 --------------------------
	.section	.text.triton_poi_fused__to_copy_add_arange_clamp_floor_mul_sub_2,"ax",@progbits
	.align	128
        .global         triton_poi_fused__to_copy_add_arange_clamp_floor_mul_sub_2
        .type           triton_poi_fused__to_copy_add_arange_clamp_floor_mul_sub_2,@function
        .size           triton_poi_fused__to_copy_add_arange_clamp_floor_mul_sub_2,(.L_x_1 - triton_poi_fused__to_copy_add_arange_clamp_floor_mul_sub_2)
        .other          triton_poi_fused__to_copy_add_arange_clamp_floor_mul_sub_2,@"STO_CUDA_ENTRY STV_DEFAULT"
triton_poi_fused__to_copy_add_arange_clamp_floor_mul_sub_2:
.text.triton_poi_fused__to_copy_add_arange_clamp_floor_mul_sub_2:
[----:B------:R-:W0:Y:S02]  /*0000*/  LDC R1, c[0x0][0x28] ;  /* 0x00000a00ff017b82 */ /* 0x000e240000000800 */
[----:B------:R-:W1:Y:S01]  /*0010*/  S2R R2, SR_TID.X ;  /* 0x0000000000027919 */ /* 0x000e620000002100 */
[----:B------:R-:W-:Y:S01]  /*0020*/  IMAD.MOV.U32 R5, RZ, RZ, 0x3f600000 ;  /* 0x3f600000ff057424 */ /* 0x000fe200078e00ff */
[----:B------:R-:W2:Y:S01]  /*0030*/  S2R R3, SR_CTAID.X ;  /* 0x0000000000037919 */ /* 0x000ea20000002500 */
[C---:B-1----:R-:W-:Y:S02]  /*0040*/  LOP3.LUT R0, R2.reuse, 0xf, RZ, 0xc0, !PT ;  /* 0x0000000f02007812 */ /* 0x042fe400078ec0ff */
[----:B------:R-:W-:-:S03]  /*0050*/  LOP3.LUT P0, RZ, R2, 0x10, RZ, 0xc0, !PT ;  /* 0x0000001002ff7812 */ /* 0x000fc6000780c0ff */
[----:B--2---:R-:W-:-:S05]  /*0060*/  IMAD R3, R3, 0x10, R0 ;  /* 0x0000001003037824 */ /* 0x004fca00078e0200 */
[----:B------:R-:W-:Y:S02]  /*0070*/  I2FP.F32.S32 R0, R3 ;  /* 0x0000000300007245 */ /* 0x000fe40000201400 */
[----:B------:R-:W-:-:S03]  /*0080*/  ISETP.LT.AND P0, PT, R3, 0x10, !P0 ;  /* 0x000000100300780c */ /* 0x000fc60004701270 */
[----:B------:R-:W-:-:S04]  /*0090*/  FADD R0, R0, 0.5 ;  /* 0x3f00000000007421 */ /* 0x000fc80000000000 */
[----:B------:R-:W-:Y:S02]  /*00a0*/  FFMA R0, R0, R5, -0.5 ;  /* 0xbf00000000007423 */ /* 0x000fe40000000005 */
[----:B------:R-:W1:Y:S04]  /*00b0*/  LDC.64 R4, c[0x0][0x210] ;  /* 0x00008400ff047b82 */ /* 0x000e680000000a00 */
[----:B------:R-:W2:Y:S02]  /*00c0*/  F2I.FTZ.FLOOR.NTZ R0, R0 ;  /* 0x0000000000007305 */ /* 0x000ea40000217100 */
[----:B--2---:R-:W-:-:S04]  /*00d0*/  VIMNMX R2, R0, -0x1, !PT ;  /* 0xffffffff00027848 */ /* 0x004fc80007fe0100 */
[----:B------:R-:W-:Y:S01]  /*00e0*/  VIMNMX R2, R2, 0xc, PT ;  /* 0x0000000c02027848 */ /* 0x000fe20003fe0100 */
[----:B-1----:R-:W-:-:S03]  /*00f0*/  IMAD.WIDE R4, R3, 0x8, R4 ;  /* 0x0000000803047825 */ /* 0x002fc600078e0204 */
[----:B------:R-:W-:Y:S01]  /*0100*/  IADD3 R2, R2, 0x1, RZ ;  /* 0x0000000102027810 */ /* 0x000fe20007ffe0ff */
[----:B------:R-:W-:Y:S06]  /*0110*/  @!P0 EXIT ;  /* 0x000000000000894d */ /* 0x000fec0003800000 */
[----:B------:R-:W-:Y:S01]  /*0120*/  IMAD.MOV.U32 R3, RZ, RZ, RZ ;  /* 0x000000ffff037224 */ /* 0x000fe200078e00ff */
[----:B------:R-:W-:-:S04]  /*0130*/  ULDC.64 UR4, c[0x0][0x208] ;  /* 0x0000820000047ab9 */ /* 0x000fc80000000a00 */
[----:B------:R-:W-:Y:S01]  /*0140*/  STG.E.64 desc[UR4][R4.64], R2 ;  /* 0x0000000204007986 */ /* 0x000fe2000c101b04 */
[----:B------:R-:W-:Y:S05]  /*0150*/  EXIT ;  /* 0x000000000000794d */ /* 0x000fea0003800000 */
.L_x_0:
[----:B------:R-:W-:-:S00]  /*0160*/  BRA `(.L_x_0) ;  /* 0xfffffffc00fc7947 */ /* 0x000fc0000383ffff */
[----:B------:R-:W-:-:S00]  /*0170*/  NOP ;  /* 0x0000000000007918 */ /* 0x000fc00000000000 */
        /* <DEDUP_REMOVED lines=8> */
.L_x_1:


//--------------------- .nv.global.init           --------------------------
	.section	.nv.global.init,"aw",@progbits
.nv.global.init:
	.type		_$_str,@object
	.size		_$_str,(.L_0 - _$_str)
_$_str:
        /*0000*/ 	.byte	0x5f, 0x5f, 0x43, 0x55, 0x44, 0x41, 0x5f, 0x46, 0x54, 0x5a, 0x00
.L_0:


//--------------------- .nv.constant0.triton_poi_fused__to_copy_add_arange_clamp_floor_mul_sub_2 --------------------------
	.section	.nv.constant0.triton_poi_fused__to_copy_add_arange_clamp_floor_mul_sub_2,"a",@progbits
	.sectionflags	@""
	.align	4
.nv.constant0.triton_poi_fused__to_copy_add_arange_clamp_floor_mul_sub_2:
	.zero		540
